//
// Generated by NVIDIA NVVM Compiler
//
// Compiler Build ID: CL-36424714
// Cuda compilation tools, release 13.0, V13.0.88
// Based on NVVM 20.0.0
//

.version 9.0
.target sm_100
.address_size 64

	// .globl	_Z11prodottoGPUPdS_S_i

.visible .entry _Z11prodottoGPUPdS_S_i(
	.param .u64 .ptr .align 1 _Z11prodottoGPUPdS_S_i_param_0,
	.param .u64 .ptr .align 1 _Z11prodottoGPUPdS_S_i_param_1,
	.param .u64 .ptr .align 1 _Z11prodottoGPUPdS_S_i_param_2,
	.param .u32 _Z11prodottoGPUPdS_S_i_param_3
)
{
	.reg .pred 	%p<2>;
	.reg .b32 	%r<6>;
	.reg .b64 	%rd<11>;
	.reg .b64 	%fd<4>;

	ld.param.u64 	%rd1, [_Z11prodottoGPUPdS_S_i_param_0];
	ld.param.u64 	%rd2, [_Z11prodottoGPUPdS_S_i_param_1];
	ld.param.u64 	%rd3, [_Z11prodottoGPUPdS_S_i_param_2];
	ld.param.u32 	%r2, [_Z11prodottoGPUPdS_S_i_param_3];
	mov.u32 	%r3, %tid.x;
	mov.u32 	%r4, %ctaid.x;
	mov.u32 	%r5, %ntid.x;
	mad.lo.s32 	%r1, %r4, %r5, %r3;
	setp.ge.s32 	%p1, %r1, %r2;
	@%p1 bra 	$L__BB0_2;
	cvta.to.global.u64 	%rd4, %rd1;
	cvta.to.global.u64 	%rd5, %rd2;
	cvta.to.global.u64 	%rd6, %rd3;
	mul.wide.s32 	%rd7, %r1, 8;
	add.s64 	%rd8, %rd4, %rd7;
	ld.global.f64 	%fd1, [%rd8];
	add.s64 	%rd9, %rd5, %rd7;
	ld.global.f64 	%fd2, [%rd9];
	mul.f64 	%fd3, %fd1, %fd2;
	add.s64 	%rd10, %rd6, %rd7;
	st.global.f64 	[%rd10], %fd3;
$L__BB0_2:
	ret;

}


// ===== COMPILED SASS (sm_100) =====

	.target	sm_100

	.elftype	@"ET_EXEC"


//--------------------- .note.nv.tkinfo           --------------------------
	.section	.note.nv.tkinfo,"",@"SHT_NOTE"
	.sectionflags	@"SHF_NOTE_NV_TKINFO"
	.tkinfo
        /*0018*/ 	.word	0x00000002
        /*0030*/ 	.string	""
        /*0030*/ 	.string	"ptxas"
        /*0030*/ 	.string	"Cuda compilation tools, release 13.0, V13.0.88"
        /*0030*/ 	.string	"Build cuda_13.0.r13.0/compiler.36424714_0"
        /*0030*/ 	.string	"-arch sm_100 -m 64 "



//--------------------- .note.nv.cuinfo           --------------------------
	.section	.note.nv.cuinfo,"",@"SHT_NOTE"
	.sectionflags	@"SHF_NOTE_NV_CUINFO"
        /*0018*/ 	.short	0x0002
        /*001a*/ 	.short	0x0064
        /*001c*/ 	.short	0x0082
	.zero		2


//--------------------- .nv.info                  --------------------------
	.section	.nv.info,"",@"SHT_CUDA_INFO"
	.align	4


	//----- nvinfo : EIATTR_REGCOUNT
	.align		4
        /*0000*/ 	.byte	0x04, 0x2f
        /*0002*/ 	.short	(.L_1 - .L_0)
	.align		4
.L_0:
        /*0004*/ 	.word	index@(_Z11prodottoGPUPdS_S_i)
        /*0008*/ 	.word	0x0000000e


	//----- nvinfo : EIATTR_FRAME_SIZE
	.align		4
.L_1:
        /*000c*/ 	.byte	0x04, 0x11
        /*000e*/ 	.short	(.L_3 - .L_2)
	.align		4
.L_2:
        /*0010*/ 	.word	index@(_Z11prodottoGPUPdS_S_i)
        /*0014*/ 	.word	0x00000000


	//----- nvinfo : EIATTR_MIN_STACK_SIZE
	.align		4
.L_3:
        /*0018*/ 	.byte	0x04, 0x12
        /*001a*/ 	.short	(.L_5 - .L_4)
	.align		4
.L_4:
        /*001c*/ 	.word	index@(_Z11prodottoGPUPdS_S_i)
        /*0020*/ 	.word	0x00000000
.L_5:


//--------------------- .nv.compat                --------------------------
	.section	.nv.compat,"",@"SHT_CUDA_COMPAT_INFO"
	.align	4
        /*0000*/ 	.byte	0x02, 0x09, 0x00, 0x00, 0x02, 0x02, 0x01, 0x00, 0x02, 0x05, 0x05, 0x00, 0x03, 0x07, 0x01, 0x01
        /*0010*/ 	.byte	0x02, 0x03, 0x00, 0x00, 0x02, 0x06, 0x01, 0x00, 0x04, 0x0b, 0x08, 0x00, 0x01, 0x00, 0x00, 0x00
        /*0020*/ 	.byte	0x00, 0x00, 0x00, 0x00


//--------------------- .nv.info._Z11prodottoGPUPdS_S_i --------------------------
	.section	.nv.info._Z11prodottoGPUPdS_S_i,"",@"SHT_CUDA_INFO"
	.sectionflags	@""
	.align	4


	//----- nvinfo : EIATTR_CUDA_API_VERSION
	.align		4
        /*0000*/ 	.byte	0x04, 0x37
        /*0002*/ 	.short	(.L_7 - .L_6)
.L_6:
        /*0004*/ 	.word	0x00000082


	//----- nvinfo : EIATTR_KPARAM_INFO
	.align		4
.L_7:
        /*0008*/ 	.byte	0x04, 0x17
        /*000a*/ 	.short	(.L_9 - .L_8)
.L_8:
        /*000c*/ 	.word	0x00000000
        /*0010*/ 	.short	0x0003
        /*0012*/ 	.short	0x0018
        /*0014*/ 	.byte	0x00, 0xf0, 0x11, 0x00


	//----- nvinfo : EIATTR_KPARAM_INFO
	.align		4
.L_9:
        /*0018*/ 	.byte	0x04, 0x17
        /*001a*/ 	.short	(.L_11 - .L_10)
.L_10:
        /*001c*/ 	.word	0x00000000
        /*0020*/ 	.short	0x0002
        /*0022*/ 	.short	0x0010
        /*0024*/ 	.byte	0x00, 0xf5, 0x21, 0x00


	//----- nvinfo : EIATTR_KPARAM_INFO
	.align		4
.L_11:
        /*0028*/ 	.byte	0x04, 0x17
        /*002a*/ 	.short	(.L_13 - .L_12)
.L_12:
        /*002c*/ 	.word	0x00000000
        /*0030*/ 	.short	0x0001
        /*0032*/ 	.short	0x0008
        /*0034*/ 	.byte	0x00, 0xf5, 0x21, 0x00


	//----- nvinfo : EIATTR_KPARAM_INFO
	.align		4
.L_13:
        /*0038*/ 	.byte	0x04, 0x17
        /*003a*/ 	.short	(.L_15 - .L_14)
.L_14:
        /*003c*/ 	.word	0x00000000
        /*0040*/ 	.short	0x0000
        /*0042*/ 	.short	0x0000
        /*0044*/ 	.byte	0x00, 0xf5, 0x21, 0x00


	//----- nvinfo : EIATTR_SPARSE_MMA_MASK
	.align		4
.L_15:
        /*0048*/ 	.byte	0x03, 0x50
        /*004a*/ 	.short	0x0000


	//----- nvinfo : EIATTR_MAXREG_COUNT
	.align		4
        /*004c*/ 	.byte	0x03, 0x1b
        /*004e*/ 	.short	0x00ff


	//----- nvinfo : EIATTR_MERCURY_ISA_VERSION
	.align		4
        /*0050*/ 	.byte	0x03, 0x5f
        /*0052*/ 	.short	0x0101


	//----- nvinfo : EIATTR_VRC_CTA_INIT_COUNT
	.align		4
        /*0054*/ 	.byte	0x02, 0x4a
	.zero		1
	.zero		1


	//----- nvinfo : EIATTR_EXIT_INSTR_OFFSETS
	.align		4
        /*0058*/ 	.byte	0x04, 0x1c
        /*005a*/ 	.short	(.L_17 - .L_16)


	//   ....[0]....
.L_16:
        /*005c*/ 	.word	0x00000070


	//   ....[1]....
        /*0060*/ 	.word	0x00000130


	//----- nvinfo : EIATTR_CBANK_PARAM_SIZE
	.align		4
.L_17:
        /*0064*/ 	.byte	0x03, 0x19
        /*0066*/ 	.short	0x001c


	//----- nvinfo : EIATTR_PARAM_CBANK
	.align		4
        /*0068*/ 	.byte	0x04, 0x0a
        /*006a*/ 	.short	(.L_19 - .L_18)
	.align		4
.L_18:
        /*006c*/ 	.word	index@(.nv.constant0._Z11prodottoGPUPdS_S_i)
        /*0070*/ 	.short	0x0380
        /*0072*/ 	.short	0x001c


	//----- nvinfo : EIATTR_SW_WAR
	.align		4
.L_19:
        /*0074*/ 	.byte	0x04, 0x36
        /*0076*/ 	.short	(.L_21 - .L_20)
.L_20:
        /*0078*/ 	.word	0x00000008
.L_21:


//--------------------- .nv.callgraph             --------------------------
	.section	.nv.callgraph,"",@"SHT_CUDA_CALLGRAPH"
	.align	4
	.sectionentsize	8
	.align		4
        /*0000*/ 	.word	0x00000000
	.align		4
        /*0004*/ 	.word	0xffffffff
	.align		4
        /*0008*/ 	.word	0x00000000
	.align		4
        /*000c*/ 	.word	0xfffffffe
	.align		4
        /*0010*/ 	.word	0x00000000
	.align		4
        /*0014*/ 	.word	0xfffffffd
	.align		4
        /*0018*/ 	.word	0x00000000
	.align		4
        /*001c*/ 	.word	0xfffffffc


//--------------------- .text._Z11prodottoGPUPdS_S_i --------------------------
	.section	.text._Z11prodottoGPUPdS_S_i,"ax",@progbits
	.align	128
        .global         _Z11prodottoGPUPdS_S_i
        .type           _Z11prodottoGPUPdS_S_i,@function
        .size           _Z11prodottoGPUPdS_S_i,(.L_x_1 - _Z11prodottoGPUPdS_S_i)
        .other          _Z11prodottoGPUPdS_S_i,@"STO_CUDA_ENTRY STV_DEFAULT"
_Z11prodottoGPUPdS_S_i:
.text._Z11prodottoGPUPdS_S_i:
[----:B------:R-:W-:Y:S01]  /*0000*/  LDC R1, c[0x0][0x37c] ;  /* 0x0000df00ff017b82 */ /* 0x000fe20000000800 */
[----:B------:R-:W0:Y:S07]  /*0010*/  S2R R11, SR_TID.X ;  /* 0x00000000000b7919 */ /* 0x000e2e0000002100 */
[----:B------:R-:W0:Y:S01]  /*0020*/  S2UR UR4, SR_CTAID.X ;  /* 0x00000000000479c3 */ /* 0x000e220000002500 */
[----:B------:R-:W1:Y:S07]  /*0030*/  LDCU UR5, c[0x0][0x398] ;  /* 0x00007300ff0577ac */ /* 0x000e6e0008000800 */
[----:B------:R-:W0:Y:S02]  /*0040*/  LDC R0, c[0x0][0x360] ;  /* 0x0000d800ff007b82 */ /* 0x000e240000000800 */
[----:B0-----:R-:W-:-:S05]  /*0050*/  IMAD R11, R0, UR4, R11 ;  /* 0x00000004000b7c24 */ /* 0x001fca000f8e020b */
[----:B-1----:R-:W-:-:S13]  /*0060*/  ISETP.GE.AND P0, PT, R11, UR5, PT ;  /* 0x000000050b007c0c */ /* 0x002fda000bf06270 */
[----:B------:R-:W-:Y:S05]  /*0070*/  @P0 EXIT ;  /* 0x000000000000094d */ /* 0x000fea0003800000 */
[----:B------:R-:W0:Y:S01]  /*0080*/  LDC.64 R2, c[0x0][0x380] ;  /* 0x0000e000ff027b82 */ /* 0x000e220000000a00 */
[----:B------:R-:W1:Y:S07]  /*0090*/  LDCU.64 UR4, c[0x0][0x358] ;  /* 0x00006b00ff0477ac */ /* 0x000e6e0008000a00 */
[----:B------:R-:W2:Y:S08]  /*00a0*/  LDC.64 R4, c[0x0][0x388] ;  /* 0x0000e200ff047b82 */ /* 0x000eb00000000a00 */
[----:B------:R-:W3:Y:S01]  /*00b0*/  LDC.64 R8, c[0x0][0x390] ;  /* 0x0000e400ff087b82 */ /* 0x000ee20000000a00 */
[----:B0-----:R-:W-:-:S06]  /*00c0*/  IMAD.WIDE R2, R11, 0x8, R2 ;  /* 0x000000080b027825 */ /* 0x001fcc00078e0202 */
[----:B-1----:R-:W4:Y:S01]  /*00d0*/  LDG.E.64 R2, desc[UR4][R2.64] ;  /* 0x0000000402027981 */ /* 0x002f22000c1e1b00 */
[----:B--2---:R-:W-:-:S06]  /*00e0*/  IMAD.WIDE R4, R11, 0x8, R4 ;  /* 0x000000080b047825 */ /* 0x004fcc00078e0204 */
[----:B------:R-:W4:Y:S01]  /*00f0*/  LDG.E.64 R4, desc[UR4][R4.64] ;  /* 0x0000000404047981 */ /* 0x000f22000c1e1b00 */
[----:B---3--:R-:W-:Y:S01]  /*0100*/  IMAD.WIDE R8, R11, 0x8, R8 ;  /* 0x000000080b087825 */ /* 0x008fe200078e0208 */
[----:B----4-:R-:W-:-:S07]  /*0110*/  DMUL R6, R2, R4 ;  /* 0x0000000402067228 */ /* 0x010fce0000000000 */
[----:B------:R-:W-:Y:S01]  /*0120*/  STG.E.64 desc[UR4][R8.64], R6 ;  /* 0x0000000608007986 */ /* 0x000fe2000c101b04 */
[----:B------:R-:W-:Y:S05]  /*0130*/  EXIT ;  /* 0x000000000000794d */ /* 0x000fea0003800000 */
.L_x_0:
[----:B------:R-:W-:-:S00]  /*0140*/  BRA `(.L_x_0) ;  /* 0xfffffffc00fc7947 */ /* 0x000fc0000383ffff */
[----:B------:R-:W-:-:S00]  /*0150*/  NOP ;  /* 0x0000000000007918 */ /* 0x000fc00000000000 */
        /* <DEDUP_REMOVED lines=10> */
.L_x_1:


//--------------------- .nv.shared.reserved.0     --------------------------
	.section	.nv.shared.reserved.0,"aw",@nobits
	.weak		__nv_reservedSMEM_offset_0_alias
	.size		__nv_reservedSMEM_offset_0_alias, 0, 64
	.other		__nv_reservedSMEM_offset_0_alias,@"STO_CUDA_RESERVED_SHARED STV_DEFAULT"
__nv_reservedSMEM_offset_0_alias:
	.zero		0
	.zero		64


//--------------------- .nv.constant0._Z11prodottoGPUPdS_S_i --------------------------
	.section	.nv.constant0._Z11prodottoGPUPdS_S_i,"a",@progbits
	.sectionflags	@""
	.align	4
.nv.constant0._Z11prodottoGPUPdS_S_i:
	.zero		924


//--------------------- SYMBOLS --------------------------

	.type		.nv.reservedSmem.offset0,@object
	.size		.nv.reservedSmem.offset0,0x4
